	.headerflags	@"EF_CUDA_TEXMODE_UNIFIED EF_CUDA_64BIT_ADDRESS EF_CUDA_ACCELERATORS EF_CUDA_SM90 EF_CUDA_VIRTUAL_SM(EF_CUDA_SM90)"
	.elftype	@"ET_EXEC"


//--------------------- .nv.info                  --------------------------
	.section	.nv.info,"",@"SHT_CUDA_INFO"
	.align	4


	//----- nvinfo : EIATTR_REGCOUNT
	.align		4
        /*0000*/ 	.byte	0x04, 0x2f
        /*0002*/ 	.short	(.L_1 - .L_0)
	.align		4
.L_0:
        /*0004*/ 	.word	index@(triton_poi_fused__weight_norm_interface_convolution_8)
        /*0008*/ 	.word	0x00000020


	//----- nvinfo : EIATTR_MIN_STACK_SIZE
	.align		4
.L_1:
        /*000c*/ 	.byte	0x04, 0x12
        /*000e*/ 	.short	(.L_3 - .L_2)
	.align		4
.L_2:
        /*0010*/ 	.word	index@(triton_poi_fused__weight_norm_interface_convolution_8)
        /*0014*/ 	.word	0x00000000


	//----- nvinfo : EIATTR_FRAME_SIZE
	.align		4
.L_3:
        /*0018*/ 	.byte	0x04, 0x11
        /*001a*/ 	.short	(.L_5 - .L_4)
	.align		4
.L_4:
        /*001c*/ 	.word	index@(triton_poi_fused__weight_norm_interface_convolution_8)
        /*0020*/ 	.word	0x00000000


	//----- nvinfo : EIATTR_MIN_STACK_SIZE
	.align		4
.L_5:
        /*0024*/ 	.byte	0x04, 0x12
        /*0026*/ 	.short	(.L_7 - .L_6)
	.align		4
.L_6:
        /*0028*/ 	.word	index@(triton_poi_fused__weight_norm_interface_convolution_8)
        /*002c*/ 	.word	0x00000000
.L_7:


//--------------------- .nv.info.triton_poi_fused__weight_norm_interface_convolution_8 --------------------------
	.section	.nv.info.triton_poi_fused__weight_norm_interface_convolution_8,"",@"SHT_CUDA_INFO"
	.sectionflags	@""
	.align	4


	//----- nvinfo : EIATTR_CUDA_API_VERSION
	.align		4
        /*0000*/ 	.byte	0x04, 0x37
        /*0002*/ 	.short	(.L_9 - .L_8)
.L_8:
        /*0004*/ 	.word	0x0000007c


	//----- nvinfo : EIATTR_KPARAM_INFO
	.align		4
.L_9:
        /*0008*/ 	.byte	0x04, 0x17
        /*000a*/ 	.short	(.L_11 - .L_10)
.L_10:
        /*000c*/ 	.word	0x00000000
        /*0010*/ 	.short	0x0006
        /*0012*/ 	.short	0x002c
        /*0014*/ 	.byte	0x00, 0xf0, 0x11, 0x00


	//----- nvinfo : EIATTR_KPARAM_INFO
	.align		4
.L_11:
        /*0018*/ 	.byte	0x04, 0x17
        /*001a*/ 	.short	(.L_13 - .L_12)
.L_12:
        /*001c*/ 	.word	0x00000000
        /*0020*/ 	.short	0x0005
        /*0022*/ 	.short	0x0028
        /*0024*/ 	.byte	0x00, 0xf0, 0x11, 0x00


	//----- nvinfo : EIATTR_KPARAM_INFO
	.align		4
.L_13:
        /*0028*/ 	.byte	0x04, 0x17
        /*002a*/ 	.short	(.L_15 - .L_14)
.L_14:
        /*002c*/ 	.word	0x00000000
        /*0030*/ 	.short	0x0004
        /*0032*/ 	.short	0x0020
        /*0034*/ 	.byte	0x00, 0xf4, 0x21, 0x00


	//----- nvinfo : EIATTR_KPARAM_INFO
	.align		4
.L_15:
        /*0038*/ 	.byte	0x04, 0x17
        /*003a*/ 	.short	(.L_17 - .L_16)
.L_16:
        /*003c*/ 	.word	0x00000000
        /*0040*/ 	.short	0x0003
        /*0042*/ 	.short	0x0018
        /*0044*/ 	.byte	0x00, 0xf4, 0x21, 0x00


	//----- nvinfo : EIATTR_KPARAM_INFO
	.align		4
.L_17:
        /*0048*/ 	.byte	0x04, 0x17
        /*004a*/ 	.short	(.L_19 - .L_18)
.L_18:
        /*004c*/ 	.word	0x00000000
        /*0050*/ 	.short	0x0002
        /*0052*/ 	.short	0x0010
        /*0054*/ 	.byte	0x00, 0xf4, 0x21, 0x00


	//----- nvinfo : EIATTR_KPARAM_INFO
	.align		4
.L_19:
        /*0058*/ 	.byte	0x04, 0x17
        /*005a*/ 	.short	(.L_21 - .L_20)
.L_20:
        /*005c*/ 	.word	0x00000000
        /*0060*/ 	.short	0x0001
        /*0062*/ 	.short	0x0008
        /*0064*/ 	.byte	0x00, 0xf4, 0x21, 0x00


	//----- nvinfo : EIATTR_KPARAM_INFO
	.align		4
.L_21:
        /*0068*/ 	.byte	0x04, 0x17
        /*006a*/ 	.short	(.L_23 - .L_22)
.L_22:
        /*006c*/ 	.word	0x00000000
        /*0070*/ 	.short	0x0000
        /*0072*/ 	.short	0x0000
        /*0074*/ 	.byte	0x00, 0xf4, 0x21, 0x00


	//----- nvinfo : EIATTR_SPARSE_MMA_MASK
	.align		4
.L_23:
        /*0078*/ 	.byte	0x03, 0x50
        /*007a*/ 	.short	0x0000


	//----- nvinfo : EIATTR_MAXREG_COUNT
	.align		4
        /*007c*/ 	.byte	0x03, 0x1b
        /*007e*/ 	.short	0x00ff


	//----- nvinfo : EIATTR_EXIT_INSTR_OFFSETS
	.align		4
        /*0080*/ 	.byte	0x04, 0x1c
        /*0082*/ 	.short	(.L_25 - .L_24)


	//   ....[0]....
.L_24:
        /*0084*/ 	.word	0x00000a80


	//   ....[1]....
        /*0088*/ 	.word	0x00000aa0


	//----- nvinfo : EIATTR_REQNTID
	.align		4
.L_25:
        /*008c*/ 	.byte	0x04, 0x10
        /*008e*/ 	.short	(.L_27 - .L_26)
.L_26:
        /*0090*/ 	.word	0x00000080
        /*0094*/ 	.word	0x00000001
        /*0098*/ 	.word	0x00000001


	//----- nvinfo : EIATTR_CBANK_PARAM_SIZE
	.align		4
.L_27:
        /*009c*/ 	.byte	0x03, 0x19
        /*009e*/ 	.short	0x0030


	//----- nvinfo : EIATTR_PARAM_CBANK
	.align		4
        /*00a0*/ 	.byte	0x04, 0x0a
        /*00a2*/ 	.short	(.L_29 - .L_28)
	.align		4
.L_28:
        /*00a4*/ 	.word	index@(.nv.constant0.triton_poi_fused__weight_norm_interface_convolution_8)
        /*00a8*/ 	.short	0x0210
        /*00aa*/ 	.short	0x0030


	//----- nvinfo : EIATTR_SW_WAR
	.align		4
.L_29:
        /*00ac*/ 	.byte	0x04, 0x36
        /*00ae*/ 	.short	(.L_31 - .L_30)
.L_30:
        /*00b0*/ 	.word	0x00000008
.L_31:


//--------------------- .nv.callgraph             --------------------------
	.section	.nv.callgraph,"",@"SHT_CUDA_CALLGRAPH"
	.align	4
	.sectionentsize	8
	.align		4
        /*0000*/ 	.word	0x00000000
	.align		4
        /*0004*/ 	.word	0xffffffff
	.align		4
        /*0008*/ 	.word	0x00000000
	.align		4
        /*000c*/ 	.word	0xfffffffe
	.align		4
        /*0010*/ 	.word	0x00000000
	.align		4
        /*0014*/ 	.word	0xfffffffd
	.align		4
        /*0018*/ 	.word	0x00000000
	.align		4
        /*001c*/ 	.word	0xfffffffc


//--------------------- .text.triton_poi_fused__weight_norm_interface_convolution_8 --------------------------
	.section	.text.triton_poi_fused__weight_norm_interface_convolution_8,"ax",@progbits
	.sectionflags	@"SHF_BARRIERS=1"
	.align	128
        .global         triton_poi_fused__weight_norm_interface_convolution_8
        .type           triton_poi_fused__weight_norm_interface_convolution_8,@function
        .size           triton_poi_fused__weight_norm_interface_convolution_8,(.L_x_1 - triton_poi_fused__weight_norm_interface_convolution_8)
        .other          triton_poi_fused__weight_norm_interface_convolution_8,@"STO_CUDA_ENTRY STV_DEFAULT"
triton_poi_fused__weight_norm_interface_convolution_8:
.text.triton_poi_fused__weight_norm_interface_convolution_8:
[----:B------:R-:W0:Y:S01]  /*0000*/  LDC R1, c[0x0][0x28] ;  /* 0x00000a00ff017b82 */ /* 0x000e220000000800 */
[----:B------:R-:W1:Y:S07]  /*0010*/  S2R R2, SR_CTAID.Y ;  /* 0x0000000000027919 */ /* 0x000e6e0000002600 */
[----:B------:R-:W2:Y:S01]  /*0020*/  LDC.64 R12, c[0x0][0x220] ;  /* 0x00008800ff0c7b82 */ /* 0x000ea20000000a00 */
[----:B------:R-:W-:Y:S01]  /*0030*/  ULDC.64 UR6, c[0x0][0x208] ;  /* 0x0000820000067ab9 */ /* 0x000fe20000000a00 */
[----:B------:R-:W3:Y:S06]  /*0040*/  S2R R0, SR_TID.X ;  /* 0x0000000000007919 */ /* 0x000eec0000002100 */
[----:B------:R-:W4:Y:S01]  /*0050*/  LDC.64 R24, c[0x0][0x218] ;  /* 0x00008600ff187b82 */ /* 0x000f220000000a00 */
[----:B------:R-:W5:Y:S07]  /*0060*/  S2R R9, SR_CTAID.X ;  /* 0x0000000000097919 */ /* 0x000f6e0000002500 */
[----:B------:R-:W2:Y:S01]  /*0070*/  S2UR UR5, SR_CgaCtaId ;  /* 0x00000000000579c3 */ /* 0x000ea20000008800 */
[----:B------:R-:W-:-:S07]  /*0080*/  UMOV UR4, 0x400 ;  /* 0x0000040000047882 */ /* 0x000fce0000000000 */
[----:B------:R-:W5:Y:S01]  /*0090*/  LDC.64 R26, c[0x0][0x210] ;  /* 0x00008400ff1a7b82 */ /* 0x000f620000000a00 */
[----:B-1----:R-:W-:Y:S01]  /*00a0*/  IMAD.SHL.U32 R5, R2, 0x40, RZ ;  /* 0x0000004002057824 */ /* 0x002fe200078e00ff */
[----:B------:R-:W-:Y:S01]  /*00b0*/  SHF.R.S32.HI R3, RZ, 0x19, R2 ;  /* 0x00000019ff037819 */ /* 0x000fe20000011402 */
[----:B---3--:R-:W-:-:S03]  /*00c0*/  IMAD.SHL.U32 R2, R0, 0x4, RZ ;  /* 0x0000000400027824 */ /* 0x008fc600078e00ff */
[----:B------:R-:W-:Y:S02]  /*00d0*/  SGXT R3, R3, 0x1 ;  /* 0x000000010303781a */ /* 0x000fe40000000200 */
[----:B------:R-:W-:-:S04]  /*00e0*/  LOP3.LUT R2, R5, 0x3c, R2, 0xf8, !PT ;  /* 0x0000003c05027812 */ /* 0x000fc800078ef802 */
[----:B------:R-:W-:-:S04]  /*00f0*/  LEA.HI R4, R3, R2, RZ, 0x6 ;  /* 0x0000000203047211 */ /* 0x000fc800078f30ff */
[----:B------:R-:W-:-:S05]  /*0100*/  SHF.R.S32.HI R3, RZ, 0x6, R4 ;  /* 0x00000006ff037819 */ /* 0x000fca0000011404 */
[----:B--2---:R-:W-:-:S06]  /*0110*/  IMAD.WIDE R12, R3, 0x4, R12 ;  /* 0x00000004030c7825 */ /* 0x004fcc00078e020c */
[----:B------:R1:W2:Y:S01]  /*0120*/  LDG.E.EL R12, desc[UR6][R12.64] ;  /* 0x000000060c0c7981 */ /* 0x0002a2000c2e1900 */
[----:B----4-:R-:W-:-:S06]  /*0130*/  IMAD.WIDE R24, R3, 0x4, R24 ;  /* 0x0000000403187825 */ /* 0x010fcc00078e0218 */
[----:B------:R-:W3:Y:S01]  /*0140*/  LDG.E.EL R24, desc[UR6][R24.64] ;  /* 0x0000000618187981 */ /* 0x000ee2000c2e1900 */
[----:B------:R-:W-:Y:S01]  /*0150*/  LOP3.LUT R7, R4, 0xffffffc0, RZ, 0xc0, !PT ;  /* 0xffffffc004077812 */ /* 0x000fe200078ec0ff */
[----:B-----5:R-:W-:Y:S01]  /*0160*/  IMAD.SHL.U32 R9, R9, 0x10, RZ ;  /* 0x0000001009097824 */ /* 0x020fe200078e00ff */
[----:B------:R-:W-:Y:S01]  /*0170*/  SHF.R.U32.HI R6, RZ, 0x4, R0 ;  /* 0x00000004ff067819 */ /* 0x000fe20000011600 */
[----:B0-----:R-:W-:Y:S02]  /*0180*/  UPRMT UR4, UR5, 0x654, UR4 ;  /* 0x0000065405047896 */ /* 0x001fe40008000004 */
[----:B------:R-:W-:Y:S01]  /*0190*/  IMAD.IADD R22, R2, 0x1, -R7 ;  /* 0x0000000102167824 */ /* 0x000fe200078e0a07 */
[----:B------:R-:W-:Y:S02]  /*01a0*/  SGXT.U32 R6, R6, 0x3 ;  /* 0x000000030606781a */ /* 0x000fe40000000000 */
[----:B------:R-:W-:Y:S01]  /*01b0*/  LOP3.LUT R11, R9, 0xf, R0, 0xf8, !PT ;  /* 0x0000000f090b7812 */ /* 0x000fe200078ef800 */
[----:B------:R-:W-:Y:S01]  /*01c0*/  IMAD R22, R3, 0x240, R22 ;  /* 0x0000024003167824 */ /* 0x000fe200078e0216 */
[----:B------:R-:W-:Y:S01]  /*01d0*/  LOP3.LUT R4, R5, R6, RZ, 0xfc, !PT ;  /* 0x0000000605047212 */ /* 0x000fe200078efcff */
[----:B------:R-:W-:Y:S01]  /*01e0*/  IMAD.SHL.U32 R3, R0, 0x40, RZ ;  /* 0x0000004000037824 */ /* 0x000fe200078e00ff */
[----:B------:R-:W-:-:S02]  /*01f0*/  LOP3.LUT R18, R5, 0x8, R6, 0xfe, !PT ;  /* 0x0000000805127812 */ /* 0x000fc400078efe06 */
[----:B------:R-:W-:Y:S01]  /*0200*/  LOP3.LUT R7, R5, 0x10, R6, 0xfe, !PT ;  /* 0x0000001005077812 */ /* 0x000fe200078efe06 */
[--C-:B------:R-:W-:Y:S01]  /*0210*/  IMAD R4, R4, 0x9, R11.reuse ;  /* 0x0000000904047824 */ /* 0x100fe200078e020b */
        /* <DEDUP_REMOVED lines=10> */
[----:B------:R-:W-:Y:S01]  /*02c0*/  LOP3.LUT R3, R3, 0x3c0, RZ, 0xc0, !PT ;  /* 0x000003c003037812 */ /* 0x000fe200078ec0ff */
[--C-:B------:R-:W-:Y:S01]  /*02d0*/  IMAD R5, R8, 0x9, R11.reuse ;  /* 0x0000000908057824 */ /* 0x100fe200078e020b */
[----:B------:R-:W-:Y:S01]  /*02e0*/  ISETP.GE.AND P2, PT, R11, 0x9, PT ;  /* 0x000000090b00780c */ /* 0x000fe20003f46270 */
[----:B------:R-:W-:Y:S01]  /*02f0*/  IMAD R20, R20, 0x9, R11 ;  /* 0x0000000914147824 */ /* 0x000fe200078e020b */
[----:B------:R-:W-:-:S02]  /*0300*/  LOP3.LUT R23, R9, R6, RZ, 0xfc, !PT ;  /* 0x0000000609177212 */ /* 0x000fc400078efcff */
[C---:B------:R-:W-:Y:S02]  /*0310*/  LOP3.LUT R16, R3.reuse, R6, RZ, 0xfc, !PT ;  /* 0x0000000603107212 */ /* 0x040fe400078efcff */
[C---:B------:R-:W-:Y:S02]  /*0320*/  LEA.HI R11, R3.reuse, UR4, RZ, 0x1e ;  /* 0x00000004030b7c11 */ /* 0x040fe4000f8ff0ff */
[----:B------:R-:W-:Y:S02]  /*0330*/  LOP3.LUT R9, R9, 0x8, R6, 0xfe, !PT ;  /* 0x0000000809097812 */ /* 0x000fe400078efe06 */
[C---:B------:R-:W-:Y:S02]  /*0340*/  LOP3.LUT R6, R3.reuse, 0x10, RZ, 0xfc, !PT ;  /* 0x0000001003067812 */ /* 0x040fe400078efcff */
[C---:B------:R-:W-:Y:S02]  /*0350*/  LOP3.LUT R8, R3.reuse, 0x20, RZ, 0xfc, !PT ;  /* 0x0000002003087812 */ /* 0x040fe400078efcff */
[----:B------:R-:W-:Y:S01]  /*0360*/  LOP3.LUT R10, R3, 0x30, RZ, 0xfc, !PT ;  /* 0x00000030030a7812 */ /* 0x000fe200078efcff */
[----:B------:R-:W-:Y:S01]  /*0370*/  IMAD R3, R16, 0x4, R11 ;  /* 0x0000000410037824 */ /* 0x000fe200078e020b */
[----:B------:R-:W-:-:S02]  /*0380*/  LEA.HI R11, R6, UR4, RZ, 0x1e ;  /* 0x00000004060b7c11 */ /* 0x000fc4000f8ff0ff */
[----:B------:R-:W-:Y:S02]  /*0390*/  LEA.HI R19, R8, UR4, RZ, 0x1e ;  /* 0x0000000408137c11 */ /* 0x000fe4000f8ff0ff */
[----:B-1----:R-:W-:Y:S01]  /*03a0*/  LEA.HI R13, R10, UR4, RZ, 0x1e ;  /* 0x000000040a0d7c11 */ /* 0x002fe2000f8ff0ff */
[C---:B------:R-:W-:Y:S01]  /*03b0*/  IMAD R6, R16.reuse, 0x4, R11 ;  /* 0x0000000410067824 */ /* 0x040fe200078e020b */
[----:B------:R-:W-:Y:S01]  /*03c0*/  ISETP.GE.AND P3, PT, R23, 0x9, PT ;  /* 0x000000091700780c */ /* 0x000fe20003f66270 */
[C---:B------:R-:W-:Y:S01]  /*03d0*/  IMAD R19, R16.reuse, 0x4, R19 ;  /* 0x0000000410137824 */ /* 0x040fe200078e0213 */
[----:B------:R-:W-:Y:S01]  /*03e0*/  ISETP.GE.AND P4, PT, R9, 0x9, PT ;  /* 0x000000090900780c */ /* 0x000fe20003f86270 */
[----:B------:R-:W-:Y:S01]  /*03f0*/  IMAD R16, R16, 0x4, R13 ;  /* 0x0000000410107824 */ /* 0x000fe200078e020d */
[----:B------:R-:W-:Y:S01]  /*0400*/  CS2R R10, SRZ ;  /* 0x00000000000a7805 */ /* 0x000fe2000001ff00 */
[--C-:B------:R-:W-:Y:S02]  /*0410*/  IMAD R23, R23, 0x40, R22.reuse ;  /* 0x0000004017177824 */ /* 0x100fe400078e0216 */
[----:B------:R-:W-:Y:S01]  /*0420*/  IMAD R22, R9, 0x40, R22 ;  /* 0x0000004009167824 */ /* 0x000fe200078e0216 */
[----:B------:R-:W-:Y:S01]  /*0430*/  CS2R R8, SRZ ;  /* 0x0000000000087805 */ /* 0x000fe2000001ff00 */
[----:B------:R-:W-:Y:S01]  /*0440*/  IMAD.WIDE R28, R23, 0x4, R26 ;  /* 0x00000004171c7825 */ /* 0x000fe200078e021a */
[----:B------:R-:W-:-:S03]  /*0450*/  CS2R R14, SRZ ;  /* 0x00000000000e7805 */ /* 0x000fc6000001ff00 */
[----:B------:R-:W-:Y:S01]  /*0460*/  IMAD.WIDE R26, R22, 0x4, R26 ;  /* 0x00000004161a7825 */ /* 0x000fe200078e021a */
[----:B------:R-:W4:Y:S01]  /*0470*/  @!P3 LDG.E.EL.128 R8, desc[UR6][R28.64] ;  /* 0x000000061c08b981 */ /* 0x000f22000c2e1d00 */
[C---:B--2---:R-:W-:Y:S02]  /*0480*/  FSETP.GT.AND P0, PT, |R12|.reuse, 8.50705917302346158658e+37, PT ;  /* 0x7e8000000c00780b */ /* 0x044fe40003f04200 */
[----:B------:R-:W-:-:S11]  /*0490*/  FSETP.GEU.AND P1, PT, |R12|, 1.175494350822287508e-38, PT ;  /* 0x008000000c00780b */ /* 0x000fd60003f2e200 */
[----:B------:R-:W-:Y:S01]  /*04a0*/  @P0 FMUL R12, R12, 0.25 ;  /* 0x3e8000000c0c0820 */ /* 0x000fe20000400000 */
[----:B---3--:R-:W-:-:S03]  /*04b0*/  @P0 FMUL R24, R24, 0.25 ;  /* 0x3e80000018180820 */ /* 0x008fc60000400000 */
[----:B------:R-:W-:Y:S01]  /*04c0*/  @!P1 FMUL R12, R12, 16777216 ;  /* 0x4b8000000c0c9820 */ /* 0x000fe20000400000 */
[----:B------:R-:W-:-:S03]  /*04d0*/  @!P1 FMUL R24, R24, 16777216 ;  /* 0x4b80000018189820 */ /* 0x000fc60000400000 */
[----:B------:R-:W0:Y:S02]  /*04e0*/  MUFU.RCP R13, R12 ;  /* 0x0000000c000d7308 */ /* 0x000e240000001000 */
[----:B0-----:R-:W-:Y:S01]  /*04f0*/  FMUL R24, R13, R24 ;  /* 0x000000180d187220 */ /* 0x001fe20000400000 */
[----:B------:R-:W-:-:S06]  /*0500*/  CS2R R12, SRZ ;  /* 0x00000000000c7805 */ /* 0x000fcc000001ff00 */
[----:B------:R-:W2:Y:S01]  /*0510*/  @!P4 LDG.E.EL.128 R12, desc[UR6][R26.64] ;  /* 0x000000061a0cc981 */ /* 0x000ea2000c2e1d00 */
[----:B------:R-:W-:Y:S02]  /*0520*/  SHF.R.U32.HI R25, RZ, 0x2, R0 ;  /* 0x00000002ff197819 */ /* 0x000fe40000011600 */
[----:B------:R-:W-:Y:S02]  /*0530*/  LOP3.LUT R0, R0, 0x7f, RZ, 0xc0, !PT ;  /* 0x0000007f00007812 */ /* 0x000fe400078ec0ff */
[----:B------:R-:W-:Y:S01]  /*0540*/  LOP3.LUT R25, R25, 0x1c, RZ, 0xc0, !PT ;  /* 0x0000001c19197812 */ /* 0x000fe200078ec0ff */
[C---:B----4-:R-:W-:Y:S01]  /*0550*/  FMUL R8, R24.reuse, R8 ;  /* 0x0000000818087220 */ /* 0x050fe20000400000 */
[C---:B------:R-:W-:Y:S01]  /*0560*/  FMUL R9, R24.reuse, R9 ;  /* 0x0000000918097220 */ /* 0x040fe20000400000 */
[C---:B------:R-:W-:Y:S01]  /*0570*/  FMUL R10, R24.reuse, R10 ;  /* 0x0000000a180a7220 */ /* 0x040fe20000400000 */
[----:B------:R-:W-:Y:S02]  /*0580*/  FMUL R11, R24, R11 ;  /* 0x0000000b180b7220 */ /* 0x000fe40000400000 */
[----:B------:R-:W-:Y:S04]  /*0590*/  STS [R3], R8 ;  /* 0x0000000803007388 */ /* 0x000fe80000000800 */
[----:B------:R-:W-:Y:S04]  /*05a0*/  STS [R6+0x40], R9 ;  /* 0x0000400906007388 */ /* 0x000fe80000000800 */
[----:B------:R-:W-:Y:S04]  /*05b0*/  STS [R19+0x80], R10 ;  /* 0x0000800a13007388 */ /* 0x000fe80000000800 */
[----:B------:R-:W-:Y:S01]  /*05c0*/  STS [R16+0xc0], R11 ;  /* 0x0000c00b10007388 */ /* 0x000fe20000000800 */
[----:B------:R-:W-:-:S04]  /*05d0*/  VIADD R25, R25, UR4 ;  /* 0x0000000419197c36 */ /* 0x000fc80008000000 */
[----:B------:R-:W-:Y:S02]  /*05e0*/  IMAD R28, R0, 0x4, R25 ;  /* 0x00000004001c7824 */ /* 0x000fe400078e0219 */
[C---:B--2---:R-:W-:Y:S01]  /*05f0*/  FMUL R12, R24.reuse, R12 ;  /* 0x0000000c180c7220 */ /* 0x044fe20000400000 */
[C---:B------:R-:W-:Y:S01]  /*0600*/  FMUL R13, R24.reuse, R13 ;  /* 0x0000000d180d7220 */ /* 0x040fe20000400000 */
[C---:B------:R-:W-:Y:S01]  /*0610*/  FMUL R14, R24.reuse, R14 ;  /* 0x0000000e180e7220 */ /* 0x040fe20000400000 */
[----:B------:R-:W-:Y:S02]  /*0620*/  FMUL R15, R24, R15 ;  /* 0x0000000f180f7220 */ /* 0x000fe40000400000 */
[----:B------:R0:W-:Y:S04]  /*0630*/  STS [R3+0x20], R12 ;  /* 0x0000200c03007388 */ /* 0x0001e80000000800 */
[----:B------:R1:W-:Y:S04]  /*0640*/  STS [R6+0x60], R13 ;  /* 0x0000600d06007388 */ /* 0x0003e80000000800 */
[----:B------:R2:W-:Y:S01]  /*0650*/  STS [R19+0xa0], R14 ;  /* 0x0000a00e13007388 */ /* 0x0005e20000000800 */
[----:B------:R-:W-:-:S03]  /*0660*/  LOP3.LUT R24, R0, 0x80, RZ, 0xfc, !PT ;  /* 0x0000008000187812 */ /* 0x000fc600078efcff */
[----:B------:R3:W-:Y:S01]  /*0670*/  STS [R16+0xe0], R15 ;  /* 0x0000e00f10007388 */ /* 0x0007e20000000800 */
[----:B------:R-:W-:Y:S01]  /*0680*/  BAR.SYNC.DEFER_BLOCKING 0x0 ;  /* 0x0000000000007b1d */ /* 0x000fe20000010000 */
[----:B------:R-:W-:-:S04]  /*0690*/  SHF.R.U32.HI R24, RZ, 0x2, R24 ;  /* 0x00000002ff187819 */ /* 0x000fc80000011618 */
[----:B------:R-:W-:-:S04]  /*06a0*/  LOP3.LUT R24, R24, 0x3c, RZ, 0xc0, !PT ;  /* 0x0000003c18187812 */ /* 0x000fc800078ec0ff */
[----:B------:R-:W-:-:S05]  /*06b0*/  IADD3 R25, R24, UR4, RZ ;  /* 0x0000000418197c10 */ /* 0x000fca000fffe0ff */
[C---:B0-----:R-:W-:Y:S02]  /*06c0*/  IMAD R3, R0.reuse, 0x4, R25 ;  /* 0x0000000400037824 */ /* 0x041fe400078e0219 */
[----:B------:R-:W0:Y:S01]  /*06d0*/  LDC.64 R24, c[0x0][0x228] ;  /* 0x00008a00ff187b82 */ /* 0x000e220000000a00 */
[----:B------:R-:W4:Y:S04]  /*06e0*/  LDS R28, [R28] ;  /* 0x000000001c1c7984 */ /* 0x000f280000000800 */
[----:B------:R-:W5:Y:S01]  /*06f0*/  LDS R3, [R3+0x200] ;  /* 0x0002000003037984 */ /* 0x000f620000000800 */
[----:B-1----:R-:W-:-:S04]  /*0700*/  LOP3.LUT R6, R0, 0x100, RZ, 0xfc, !PT ;  /* 0x0000010000067812 */ /* 0x002fc800078efcff */
[----:B------:R-:W-:-:S04]  /*0710*/  SHF.R.U32.HI R6, RZ, 0x2, R6 ;  /* 0x00000002ff067819 */ /* 0x000fc80000011606 */
[----:B------:R-:W-:Y:S01]  /*0720*/  LOP3.LUT R6, R6, 0x5c, RZ, 0xc0, !PT ;  /* 0x0000005c06067812 */ /* 0x000fe200078ec0ff */
[----:B0-----:R-:W-:-:S04]  /*0730*/  IMAD.WIDE R26, R4, 0x4, R24 ;  /* 0x00000004041a7825 */ /* 0x001fc800078e0218 */
[----:B--2---:R-:W-:-:S04]  /*0740*/  IMAD.WIDE R18, R18, 0x4, R24 ;  /* 0x0000000412127825 */ /* 0x004fc800078e0218 */
[----:B------:R-:W-:Y:S01]  /*0750*/  VIADD R29, R6, UR4 ;  /* 0x00000004061d7c36 */ /* 0x000fe20008000000 */
[----:B------:R-:W-:-:S04]  /*0760*/  LOP3.LUT R6, R0, 0x180, RZ, 0xfc, !PT ;  /* 0x0000018000067812 */ /* 0x000fc800078efcff */
[----:B---3--:R-:W-:Y:S02]  /*0770*/  SHF.R.U32.HI R16, RZ, 0x2, R6 ;  /* 0x00000002ff107819 */ /* 0x008fe40000011606 */
[----:B------:R-:W-:Y:S02]  /*0780*/  LOP3.LUT R4, R0, 0x300, RZ, 0xfc, !PT ;  /* 0x0000030000047812 */ /* 0x000fe400078efcff */
[----:B------:R-:W-:Y:S01]  /*0790*/  LOP3.LUT R16, R16, 0x7c, RZ, 0xc0, !PT ;  /* 0x0000007c10107812 */ /* 0x000fe200078ec0ff */
[----:B----4-:R0:W-:Y:S04]  /*07a0*/  @!P2 STG.E desc[UR6][R26.64], R28 ;  /* 0x0000001c1a00a986 */ /* 0x0101e8000c101906 */
[----:B-----5:R1:W-:Y:S01]  /*07b0*/  @!P2 STG.E desc[UR6][R18.64], R3 ;  /* 0x000000031200a986 */ /* 0x0203e2000c101906 */
[----:B------:R-:W-:-:S02]  /*07c0*/  SHF.R.U32.HI R4, RZ, 0x2, R4 ;  /* 0x00000002ff047819 */ /* 0x000fc40000011604 */
[C---:B0-----:R-:W-:Y:S02]  /*07d0*/  LOP3.LUT R27, R0.reuse, 0x380, RZ, 0xfc, !PT ;  /* 0x00000380001b7812 */ /* 0x041fe400078efcff */
[C---:B-1----:R-:W-:Y:S02]  /*07e0*/  LOP3.LUT R3, R0.reuse, 0x200, RZ, 0xfc, !PT ;  /* 0x0000020000037812 */ /* 0x042fe400078efcff */
[----:B------:R-:W-:Y:S02]  /*07f0*/  LOP3.LUT R18, R0, 0x280, RZ, 0xfc, !PT ;  /* 0x0000028000127812 */ /* 0x000fe400078efcff */
[----:B------:R-:W-:Y:S02]  /*0800*/  SHF.R.U32.HI R26, RZ, 0x2, R3 ;  /* 0x00000002ff1a7819 */ /* 0x000fe40000011603 */
[----:B------:R-:W-:Y:S01]  /*0810*/  SHF.R.U32.HI R6, RZ, 0x2, R18 ;  /* 0x00000002ff067819 */ /* 0x000fe20000011612 */
[----:B------:R-:W-:Y:S01]  /*0820*/  VIADD R19, R16, UR4 ;  /* 0x0000000410137c36 */ /* 0x000fe20008000000 */
[----:B------:R-:W-:-:S02]  /*0830*/  SHF.R.U32.HI R27, RZ, 0x2, R27 ;  /* 0x00000002ff1b7819 */ /* 0x000fc4000001161b */
[----:B------:R-:W-:Y:S02]  /*0840*/  LOP3.LUT R3, R26, 0x9c, RZ, 0xc0, !PT ;  /* 0x0000009c1a037812 */ /* 0x000fe400078ec0ff */
[----:B------:R-:W-:Y:S01]  /*0850*/  LOP3.LUT R6, R6, 0xbc, RZ, 0xc0, !PT ;  /* 0x000000bc06067812 */ /* 0x000fe200078ec0ff */
[----:B------:R-:W-:Y:S01]  /*0860*/  IMAD R29, R0, 0x4, R29 ;  /* 0x00000004001d7824 */ /* 0x000fe200078e021d */
[----:B------:R-:W-:Y:S02]  /*0870*/  LOP3.LUT R4, R4, 0xdc, RZ, 0xc0, !PT ;  /* 0x000000dc04047812 */ /* 0x000fe400078ec0ff */
[----:B------:R-:W-:Y:S01]  /*0880*/  LOP3.LUT R16, R27, 0xfc, RZ, 0xc0, !PT ;  /* 0x000000fc1b107812 */ /* 0x000fe200078ec0ff */
[----:B------:R-:W-:Y:S02]  /*0890*/  IMAD R27, R0, 0x4, R19 ;  /* 0x00000004001b7824 */ /* 0x000fe400078e0213 */
[----:B------:R-:W-:Y:S01]  /*08a0*/  VIADD R3, R3, UR4 ;  /* 0x0000000403037c36 */ /* 0x000fe20008000000 */
[----:B------:R-:W0:Y:S01]  /*08b0*/  LDS R29, [R29+0x400] ;  /* 0x000400001d1d7984 */ /* 0x000e220000000800 */
[----:B------:R-:W-:Y:S01]  /*08c0*/  VIADD R19, R6, UR4 ;  /* 0x0000000406137c36 */ /* 0x000fe20008000000 */
[----:B------:R-:W-:Y:S01]  /*08d0*/  IADD3 R6, R4, UR4, RZ ;  /* 0x0000000404067c10 */ /* 0x000fe2000fffe0ff */
[----:B------:R-:W-:Y:S01]  /*08e0*/  VIADD R16, R16, UR4 ;  /* 0x0000000410107c36 */ /* 0x000fe20008000000 */
[----:B------:R-:W1:Y:S01]  /*08f0*/  LDS R27, [R27+0x600] ;  /* 0x000600001b1b7984 */ /* 0x000e620000000800 */
[----:B------:R-:W-:-:S02]  /*0900*/  IMAD R26, R0, 0x4, R3 ;  /* 0x00000004001a7824 */ /* 0x000fc400078e0203 */
[C---:B------:R-:W-:Y:S02]  /*0910*/  IMAD R4, R0.reuse, 0x4, R19 ;  /* 0x0000000400047824 */ /* 0x040fe400078e0213 */
[C---:B------:R-:W-:Y:S02]  /*0920*/  IMAD R3, R0.reuse, 0x4, R6 ;  /* 0x0000000400037824 */ /* 0x040fe400078e0206 */
[----:B------:R-:W-:Y:S01]  /*0930*/  IMAD R0, R0, 0x4, R16 ;  /* 0x0000000400007824 */ /* 0x000fe200078e0210 */
[----:B------:R-:W2:Y:S04]  /*0940*/  LDS R26, [R26+0x800] ;  /* 0x000800001a1a7984 */ /* 0x000ea80000000800 */
[----:B------:R-:W3:Y:S04]  /*0950*/  LDS R4, [R4+0xa00] ;  /* 0x000a000004047984 */ /* 0x000ee80000000800 */
[----:B------:R-:W4:Y:S04]  /*0960*/  LDS R3, [R3+0xc00] ;  /* 0x000c000003037984 */ /* 0x000f280000000800 */
[----:B------:R-:W5:Y:S01]  /*0970*/  LDS R0, [R0+0xe00] ;  /* 0x000e000000007984 */ /* 0x000f620000000800 */
[----:B------:R-:W-:-:S02]  /*0980*/  IMAD.WIDE R18, R7, 0x4, R24 ;  /* 0x0000000407127825 */ /* 0x000fc400078e0218 */
[----:B------:R-:W5:Y:S02]  /*0990*/  LDC.64 R6, c[0x0][0x230] ;  /* 0x00008c00ff067b82 */ /* 0x000f640000000a00 */
[--C-:B------:R-:W-:Y:S01]  /*09a0*/  IMAD.WIDE R16, R17, 0x4, R24.reuse ;  /* 0x0000000411107825 */ /* 0x100fe200078e0218 */
[----:B0-----:R0:W-:Y:S04]  /*09b0*/  @!P2 STG.E desc[UR6][R18.64], R29 ;  /* 0x0000001d1200a986 */ /* 0x0011e8000c101906 */
[----:B-1----:R1:W-:Y:S01]  /*09c0*/  @!P2 STG.E desc[UR6][R16.64], R27 ;  /* 0x0000001b1000a986 */ /* 0x0023e2000c101906 */
[----:B0-----:R-:W-:-:S04]  /*09d0*/  IMAD.WIDE R28, R21, 0x4, R24 ;  /* 0x00000004151c7825 */ /* 0x001fc800078e0218 */
[--C-:B-1----:R-:W-:Y:S01]  /*09e0*/  IMAD.WIDE R16, R2, 0x4, R24.reuse ;  /* 0x0000000402107825 */ /* 0x102fe200078e0218 */
[----:B--2---:R0:W-:Y:S03]  /*09f0*/  @!P2 STG.E desc[UR6][R28.64], R26 ;  /* 0x0000001a1c00a986 */ /* 0x0041e6000c101906 */
[--C-:B------:R-:W-:Y:S01]  /*0a00*/  IMAD.WIDE R18, R5, 0x4, R24.reuse ;  /* 0x0000000405127825 */ /* 0x100fe200078e0218 */
[----:B---3--:R0:W-:Y:S03]  /*0a10*/  @!P2 STG.E desc[UR6][R16.64], R4 ;  /* 0x000000041000a986 */ /* 0x0081e6000c101906 */
[----:B------:R-:W-:Y:S01]  /*0a20*/  IMAD.WIDE R20, R20, 0x4, R24 ;  /* 0x0000000414147825 */ /* 0x000fe200078e0218 */
[----:B----4-:R0:W-:Y:S03]  /*0a30*/  @!P2 STG.E desc[UR6][R18.64], R3 ;  /* 0x000000031200a986 */ /* 0x0101e6000c101906 */
[--C-:B-----5:R-:W-:Y:S01]  /*0a40*/  IMAD.WIDE R24, R23, 0x4, R6.reuse ;  /* 0x0000000417187825 */ /* 0x120fe200078e0206 */
[----:B------:R0:W-:Y:S04]  /*0a50*/  @!P2 STG.E desc[UR6][R20.64], R0 ;  /* 0x000000001400a986 */ /* 0x0001e8000c101906 */
[----:B------:R0:W-:Y:S01]  /*0a60*/  @!P3 STG.E.128 desc[UR6][R24.64], R8 ;  /* 0x000000081800b986 */ /* 0x0001e2000c101d06 */
[----:B------:R-:W-:Y:S01]  /*0a70*/  IMAD.WIDE R6, R22, 0x4, R6 ;  /* 0x0000000416067825 */ /* 0x000fe200078e0206 */
[----:B0-----:R-:W-:Y:S06]  /*0a80*/  @P4 EXIT ;  /* 0x000000000000494d */ /* 0x001fec0003800000 */
[----:B------:R-:W-:Y:S01]  /*0a90*/  STG.E.128 desc[UR6][R6.64], R12 ;  /* 0x0000000c06007986 */ /* 0x000fe2000c101d06 */
[----:B------:R-:W-:Y:S05]  /*0aa0*/  EXIT ;  /* 0x000000000000794d */ /* 0x000fea0003800000 */
.L_x_0:
[----:B------:R-:W-:-:S00]  /*0ab0*/  BRA `(.L_x_0) ;  /* 0xfffffffc00fc7947 */ /* 0x000fc0000383ffff */
[----:B------:R-:W-:-:S00]  /*0ac0*/  NOP ;  /* 0x0000000000007918 */ /* 0x000fc00000000000 */
        /* <DEDUP_REMOVED lines=11> */
.L_x_1:


//--------------------- .nv.shared.triton_poi_fused__weight_norm_interface_convolution_8 --------------------------
	.section	.nv.shared.triton_poi_fused__weight_norm_interface_convolution_8,"aw",@nobits
	.sectionflags	@""
	.align	16
	.zero		1024


//--------------------- .nv.constant0.triton_poi_fused__weight_norm_interface_convolution_8 --------------------------
	.section	.nv.constant0.triton_poi_fused__weight_norm_interface_convolution_8,"a",@progbits
	.sectionflags	@""
	.align	4
.nv.constant0.triton_poi_fused__weight_norm_interface_convolution_8:
	.zero		576
